//
// Generated by NVIDIA NVVM Compiler
//
// Compiler Build ID: CL-36424714
// Cuda compilation tools, release 13.0, V13.0.88
// Based on NVVM 20.0.0
//

.version 9.0
.target sm_100
.address_size 64

	// .globl	_Z19ScatterAdjustKerneliiifPKfPf

.visible .entry _Z19ScatterAdjustKerneliiifPKfPf(
	.param .u32 _Z19ScatterAdjustKerneliiifPKfPf_param_0,
	.param .u32 _Z19ScatterAdjustKerneliiifPKfPf_param_1,
	.param .u32 _Z19ScatterAdjustKerneliiifPKfPf_param_2,
	.param .f32 _Z19ScatterAdjustKerneliiifPKfPf_param_3,
	.param .u64 .ptr .align 1 _Z19ScatterAdjustKerneliiifPKfPf_param_4,
	.param .u64 .ptr .align 1 _Z19ScatterAdjustKerneliiifPKfPf_param_5
)
{
	.reg .pred 	%p<64>;
	.reg .b32 	%r<107>;
	.reg .b32 	%f<200>;
	.reg .b64 	%rd<11>;

	ld.param.u32 	%r49, [_Z19ScatterAdjustKerneliiifPKfPf_param_0];
	ld.param.u32 	%r52, [_Z19ScatterAdjustKerneliiifPKfPf_param_1];
	ld.param.u32 	%r51, [_Z19ScatterAdjustKerneliiifPKfPf_param_2];
	ld.param.f32 	%f68, [_Z19ScatterAdjustKerneliiifPKfPf_param_3];
	ld.param.u64 	%rd4, [_Z19ScatterAdjustKerneliiifPKfPf_param_4];
	ld.param.u64 	%rd3, [_Z19ScatterAdjustKerneliiifPKfPf_param_5];
	cvta.to.global.u64 	%rd1, %rd4;
	mov.u32 	%r53, %ctaid.x;
	mov.u32 	%r54, %ntid.x;
	mov.u32 	%r55, %tid.x;
	mad.lo.s32 	%r1, %r53, %r54, %r55;
	mov.u32 	%r56, %ctaid.y;
	mov.u32 	%r57, %ntid.y;
	mov.u32 	%r58, %tid.y;
	mad.lo.s32 	%r59, %r56, %r57, %r58;
	setp.ge.s32 	%p1, %r1, %r49;
	setp.ge.s32 	%p2, %r59, %r52;
	or.pred  	%p3, %p1, %p2;
	@%p3 bra 	$L__BB0_56;
	mad.lo.s32 	%r60, %r59, %r49, %r1;
	shl.b32 	%r3, %r60, 2;
	add.s32 	%r4, %r51, 1;
	mul.wide.s32 	%rd5, %r3, 4;
	add.s64 	%rd2, %rd1, %rd5;
	ld.global.f32 	%f1, [%rd2];
	ld.global.f32 	%f69, [%rd2+4];
	add.f32 	%f70, %f1, %f69;
	ld.global.f32 	%f71, [%rd2+8];
	add.f32 	%f72, %f70, %f71;
	mul.f32 	%f73, %f72, 0f448AE000;
	mov.f32 	%f74, 0f3F000000;
	copysign.f32 	%f75, %f73, %f74;
	add.rz.f32 	%f76, %f73, %f75;
	cvt.rzi.f32.f32 	%f77, %f76;
	cvt.rn.f32.s32 	%f78, %r1;
	add.f32 	%f79, %f77, %f78;
	cvt.rzi.s32.f32 	%r61, %f79;
	mul.f32 	%f80, %f70, 0f448AE000;
	copysign.f32 	%f81, %f80, %f74;
	add.rz.f32 	%f82, %f80, %f81;
	cvt.rzi.f32.f32 	%f83, %f82;
	cvt.rn.f32.u32 	%f84, %r59;
	add.f32 	%f2, %f83, %f84;
	cvt.rn.f32.s32 	%f3, %r61;
	abs.f32 	%f196, %f3;
	setp.lt.f32 	%p4, %f196, 0f40000000;
	mov.f32 	%f190, %f196;
	@%p4 bra 	$L__BB0_12;
	setp.gtu.f32 	%p5, %f196, 0f4B800000;
	@%p5 bra 	$L__BB0_9;
	mov.f32 	%f85, 0f40000000;
	div.approx.f32 	%f86, %f196, %f85;
	cvt.rzi.f32.f32 	%f188, %f86;
	fma.rn.f32 	%f6, %f188, 0fC0000000, %f196;
	mov.b32 	%r5, %f6;
	setp.lt.u32 	%p6, %r5, 1073741824;
	@%p6 bra 	$L__BB0_8;
	setp.lt.u32 	%p7, %r5, -2147483647;
	@%p7 bra 	$L__BB0_6;
	add.f32 	%f90, %f188, 0fBF800000;
	setp.lt.f32 	%p10, %f6, 0fC0000000;
	add.f32 	%f91, %f90, 0fBF800000;
	selp.f32 	%f188, %f91, %f90, %p10;
	bra.uni 	$L__BB0_8;
$L__BB0_6:
	add.f32 	%f188, %f188, 0f3F800000;
	setp.ltu.f32 	%p8, %f6, 0f40800000;
	@%p8 bra 	$L__BB0_8;
	add.f32 	%f87, %f188, 0f3F800000;
	fma.rn.f32 	%f88, 0f40000000, 0fC0400000, %f6;
	setp.ge.f32 	%p9, %f88, 0f00000000;
	add.f32 	%f89, %f87, 0f3F800000;
	selp.f32 	%f188, %f89, %f87, %p9;
$L__BB0_8:
	fma.rn.f32 	%f190, %f188, 0fC0000000, %f196;
	bra.uni 	$L__BB0_12;
$L__BB0_9:
	mov.b32 	%r6, %f196;
	and.b32  	%r62, %r6, 8388607;
	or.b32  	%r97, %r62, 1065353216;
	mov.b32 	%f189, %r97;
	and.b32  	%r63, %r6, -8388608;
	add.s32 	%r98, %r63, -1073741824;
	setp.eq.s32 	%p11, %r98, 0;
	@%p11 bra 	$L__BB0_11;
$L__BB0_10:
	min.u32 	%r64, %r98, 192937984;
	add.s32 	%r65, %r97, %r64;
	mov.b32 	%f92, %r65;
	sub.f32 	%f93, %f92, %f92;
	add.f32 	%f94, %f93, %f92;
	sub.f32 	%f95, %f92, %f94;
	mov.f32 	%f96, 0f3F800000;
	fma.rz.f32 	%f97, %f95, %f96, %f94;
	cvt.rzi.f32.f32 	%f98, %f97;
	sub.f32 	%f189, %f92, %f98;
	sub.s32 	%r98, %r98, %r64;
	mov.b32 	%r97, %f189;
	setp.ne.s32 	%p12, %r98, 0;
	setp.ne.s32 	%p13, %r97, 0;
	and.pred  	%p14, %p12, %p13;
	@%p14 bra 	$L__BB0_10;
$L__BB0_11:
	setp.gt.u32 	%p15, %r6, 2139095039;
	selp.f32 	%f100, 0f7FFFFFFF, 0f4B800000, %p15;
	mul.f32 	%f101, %f189, 0f34000000;
	mul.f32 	%f190, %f100, %f101;
$L__BB0_12:
	abs.f32 	%f102, %f190;
	setp.nan.f32 	%p16, %f102, %f102;
	copysign.f32 	%f103, %f3, %f190;
	selp.f32 	%f104, %f190, %f103, %p16;
	setp.gt.f32 	%p17, %f104, 0f00000000;
	selp.f32 	%f17, 0fBF800000, 0f3F800000, %p17;
	cvt.rzi.s32.f32 	%r66, %f2;
	cvt.rn.f32.s32 	%f18, %r66;
	abs.f32 	%f199, %f18;
	setp.lt.f32 	%p18, %f199, 0f40000000;
	mov.f32 	%f193, %f199;
	@%p18 bra 	$L__BB0_23;
	setp.gtu.f32 	%p19, %f199, 0f4B800000;
	@%p19 bra 	$L__BB0_20;
	mov.f32 	%f105, 0f40000000;
	div.approx.f32 	%f106, %f199, %f105;
	cvt.rzi.f32.f32 	%f191, %f106;
	fma.rn.f32 	%f21, %f191, 0fC0000000, %f199;
	mov.b32 	%r13, %f21;
	setp.lt.u32 	%p20, %r13, 1073741824;
	@%p20 bra 	$L__BB0_19;
	setp.lt.u32 	%p21, %r13, -2147483647;
	@%p21 bra 	$L__BB0_17;
	add.f32 	%f110, %f191, 0fBF800000;
	setp.lt.f32 	%p24, %f21, 0fC0000000;
	add.f32 	%f111, %f110, 0fBF800000;
	selp.f32 	%f191, %f111, %f110, %p24;
	bra.uni 	$L__BB0_19;
$L__BB0_17:
	add.f32 	%f191, %f191, 0f3F800000;
	setp.ltu.f32 	%p22, %f21, 0f40800000;
	@%p22 bra 	$L__BB0_19;
	add.f32 	%f107, %f191, 0f3F800000;
	fma.rn.f32 	%f108, 0f40000000, 0fC0400000, %f21;
	setp.ge.f32 	%p23, %f108, 0f00000000;
	add.f32 	%f109, %f107, 0f3F800000;
	selp.f32 	%f191, %f109, %f107, %p23;
$L__BB0_19:
	fma.rn.f32 	%f193, %f191, 0fC0000000, %f199;
	bra.uni 	$L__BB0_23;
$L__BB0_20:
	mov.b32 	%r14, %f199;
	and.b32  	%r67, %r14, 8388607;
	or.b32  	%r99, %r67, 1065353216;
	mov.b32 	%f192, %r99;
	and.b32  	%r68, %r14, -8388608;
	add.s32 	%r100, %r68, -1073741824;
	setp.eq.s32 	%p25, %r100, 0;
	@%p25 bra 	$L__BB0_22;
$L__BB0_21:
	min.u32 	%r69, %r100, 192937984;
	add.s32 	%r70, %r99, %r69;
	mov.b32 	%f112, %r70;
	sub.f32 	%f113, %f112, %f112;
	add.f32 	%f114, %f113, %f112;
	sub.f32 	%f115, %f112, %f114;
	mov.f32 	%f116, 0f3F800000;
	fma.rz.f32 	%f117, %f115, %f116, %f114;
	cvt.rzi.f32.f32 	%f118, %f117;
	sub.f32 	%f192, %f112, %f118;
	sub.s32 	%r100, %r100, %r69;
	mov.b32 	%r99, %f192;
	setp.ne.s32 	%p26, %r100, 0;
	setp.ne.s32 	%p27, %r99, 0;
	and.pred  	%p28, %p26, %p27;
	@%p28 bra 	$L__BB0_21;
$L__BB0_22:
	setp.gt.u32 	%p29, %r14, 2139095039;
	selp.f32 	%f120, 0f7FFFFFFF, 0f4B800000, %p29;
	mul.f32 	%f121, %f192, 0f34000000;
	mul.f32 	%f193, %f120, %f121;
$L__BB0_23:
	abs.f32 	%f122, %f193;
	setp.nan.f32 	%p30, %f122, %f122;
	copysign.f32 	%f123, %f18, %f193;
	selp.f32 	%f124, %f193, %f123, %p30;
	setp.gt.f32 	%p31, %f124, 0f00000000;
	selp.f32 	%f32, 0fBF800000, 0f3F800000, %p31;
	cvt.rn.f32.s32 	%f125, %r4;
	abs.f32 	%f33, %f125;
	setp.lt.f32 	%p32, %f196, %f33;
	@%p32 bra 	$L__BB0_35;
	mul.f32 	%f34, %f33, 0f4B000000;
	setp.gtu.f32 	%p33, %f196, %f34;
	@%p33 bra 	$L__BB0_31;
	div.approx.f32 	%f126, %f196, %f33;
	cvt.rzi.f32.f32 	%f194, %f126;
	neg.f32 	%f36, %f33;
	fma.rn.f32 	%f37, %f36, %f194, %f196;
	mov.b32 	%r21, %f37;
	mov.b32 	%r71, %f33;
	setp.lt.u32 	%p34, %r21, %r71;
	@%p34 bra 	$L__BB0_30;
	setp.lt.u32 	%p35, %r21, -2147483647;
	@%p35 bra 	$L__BB0_28;
	add.f32 	%f131, %f194, 0fBF800000;
	setp.lt.f32 	%p38, %f37, %f36;
	add.f32 	%f132, %f131, 0fBF800000;
	selp.f32 	%f194, %f132, %f131, %p38;
	bra.uni 	$L__BB0_30;
$L__BB0_28:
	add.f32 	%f194, %f194, 0f3F800000;
	add.f32 	%f127, %f33, %f33;
	setp.ltu.f32 	%p36, %f37, %f127;
	@%p36 bra 	$L__BB0_30;
	add.f32 	%f128, %f194, 0f3F800000;
	fma.rn.f32 	%f129, %f33, 0fC0400000, %f37;
	setp.ge.f32 	%p37, %f129, 0f00000000;
	add.f32 	%f130, %f128, 0f3F800000;
	selp.f32 	%f194, %f130, %f128, %p37;
$L__BB0_30:
	fma.rn.f32 	%f196, %f36, %f194, %f196;
	bra.uni 	$L__BB0_35;
$L__BB0_31:
	mov.b32 	%r22, %f196;
	mov.b32 	%r72, %f34;
	and.b32  	%r23, %r72, -8388608;
	and.b32  	%r73, %r22, 8388607;
	or.b32  	%r101, %r73, 1065353216;
	and.b32  	%r74, %r72, 8388607;
	or.b32  	%r25, %r74, 1065353216;
	mov.b32 	%f195, %r101;
	sub.s32 	%r75, %r22, %r23;
	and.b32  	%r76, %r75, -8388608;
	add.s32 	%r102, %r76, 192937984;
	setp.eq.s32 	%p39, %r102, 0;
	@%p39 bra 	$L__BB0_34;
	mov.b32 	%f133, %r25;
	rcp.approx.ftz.f32 	%f44, %f133;
	neg.f32 	%f45, %f133;
$L__BB0_33:
	min.u32 	%r77, %r102, 192937984;
	add.s32 	%r78, %r101, %r77;
	mov.b32 	%f134, %r78;
	mul.f32 	%f135, %f44, %f134;
	fma.rn.f32 	%f136, %f45, %f135, %f134;
	fma.rn.f32 	%f137, %f136, %f44, %f135;
	fma.rn.f32 	%f138, %f45, %f137, %f134;
	fma.rz.f32 	%f139, %f138, %f44, %f137;
	cvt.rzi.f32.f32 	%f140, %f139;
	fma.rn.f32 	%f195, %f45, %f140, %f134;
	sub.s32 	%r102, %r102, %r77;
	mov.b32 	%r101, %f195;
	setp.ne.s32 	%p40, %r102, 0;
	setp.ne.s32 	%p41, %r101, 0;
	and.pred  	%p42, %p40, %p41;
	@%p42 bra 	$L__BB0_33;
$L__BB0_34:
	mov.b32 	%f142, %r23;
	setp.leu.f32 	%p43, %f33, 0f00000000;
	setp.gt.u32 	%p44, %r22, 2139095039;
	selp.f32 	%f143, 0f7FFFFFFF, %f142, %p44;
	selp.f32 	%f144, 0f7FFFFFFF, %f143, %p43;
	mul.f32 	%f145, %f195, 0f34000000;
	mul.f32 	%f196, %f144, %f145;
$L__BB0_35:
	abs.f32 	%f146, %f196;
	setp.nan.f32 	%p45, %f146, %f146;
	copysign.f32 	%f147, %f3, %f196;
	selp.f32 	%f148, %f196, %f147, %p45;
	cvt.rzi.s32.f32 	%r79, %f17;
	cvt.rn.f32.s32 	%f149, %r79;
	mul.f32 	%f50, %f148, %f149;
	setp.lt.f32 	%p46, %f199, %f33;
	@%p46 bra 	$L__BB0_47;
	mul.f32 	%f51, %f33, 0f4B000000;
	setp.gtu.f32 	%p47, %f199, %f51;
	@%p47 bra 	$L__BB0_43;
	div.approx.f32 	%f150, %f199, %f33;
	cvt.rzi.f32.f32 	%f197, %f150;
	neg.f32 	%f53, %f33;
	fma.rn.f32 	%f54, %f53, %f197, %f199;
	mov.b32 	%r31, %f54;
	mov.b32 	%r80, %f33;
	setp.lt.u32 	%p48, %r31, %r80;
	@%p48 bra 	$L__BB0_42;
	setp.lt.u32 	%p49, %r31, -2147483647;
	@%p49 bra 	$L__BB0_40;
	add.f32 	%f155, %f197, 0fBF800000;
	setp.lt.f32 	%p52, %f54, %f53;
	add.f32 	%f156, %f155, 0fBF800000;
	selp.f32 	%f197, %f156, %f155, %p52;
	bra.uni 	$L__BB0_42;
$L__BB0_40:
	add.f32 	%f197, %f197, 0f3F800000;
	add.f32 	%f151, %f33, %f33;
	setp.ltu.f32 	%p50, %f54, %f151;
	@%p50 bra 	$L__BB0_42;
	add.f32 	%f152, %f197, 0f3F800000;
	fma.rn.f32 	%f153, %f33, 0fC0400000, %f54;
	setp.ge.f32 	%p51, %f153, 0f00000000;
	add.f32 	%f154, %f152, 0f3F800000;
	selp.f32 	%f197, %f154, %f152, %p51;
$L__BB0_42:
	fma.rn.f32 	%f199, %f53, %f197, %f199;
	bra.uni 	$L__BB0_47;
$L__BB0_43:
	mov.b32 	%r32, %f199;
	mov.b32 	%r81, %f51;
	and.b32  	%r33, %r81, -8388608;
	and.b32  	%r82, %r32, 8388607;
	or.b32  	%r103, %r82, 1065353216;
	and.b32  	%r83, %r81, 8388607;
	or.b32  	%r35, %r83, 1065353216;
	mov.b32 	%f198, %r103;
	sub.s32 	%r84, %r32, %r33;
	and.b32  	%r85, %r84, -8388608;
	add.s32 	%r104, %r85, 192937984;
	setp.eq.s32 	%p53, %r104, 0;
	@%p53 bra 	$L__BB0_46;
	mov.b32 	%f157, %r35;
	rcp.approx.ftz.f32 	%f61, %f157;
	neg.f32 	%f62, %f157;
$L__BB0_45:
	min.u32 	%r86, %r104, 192937984;
	add.s32 	%r87, %r103, %r86;
	mov.b32 	%f158, %r87;
	mul.f32 	%f159, %f61, %f158;
	fma.rn.f32 	%f160, %f62, %f159, %f158;
	fma.rn.f32 	%f161, %f160, %f61, %f159;
	fma.rn.f32 	%f162, %f62, %f161, %f158;
	fma.rz.f32 	%f163, %f162, %f61, %f161;
	cvt.rzi.f32.f32 	%f164, %f163;
	fma.rn.f32 	%f198, %f62, %f164, %f158;
	sub.s32 	%r104, %r104, %r86;
	mov.b32 	%r103, %f198;
	setp.ne.s32 	%p54, %r104, 0;
	setp.ne.s32 	%p55, %r103, 0;
	and.pred  	%p56, %p54, %p55;
	@%p56 bra 	$L__BB0_45;
$L__BB0_46:
	mov.b32 	%f166, %r33;
	setp.leu.f32 	%p57, %f33, 0f00000000;
	setp.gt.u32 	%p58, %r32, 2139095039;
	selp.f32 	%f167, 0f7FFFFFFF, %f166, %p58;
	selp.f32 	%f168, 0f7FFFFFFF, %f167, %p57;
	mul.f32 	%f169, %f198, 0f34000000;
	mul.f32 	%f199, %f168, %f169;
$L__BB0_47:
	abs.f32 	%f170, %f199;
	setp.nan.f32 	%p59, %f170, %f170;
	copysign.f32 	%f171, %f18, %f199;
	selp.f32 	%f172, %f199, %f171, %p59;
	cvt.rzi.s32.f32 	%r88, %f32;
	cvt.rn.f32.s32 	%f173, %r88;
	mul.f32 	%f67, %f172, %f173;
	cvt.rzi.s32.f32 	%r89, %f50;
	add.s32 	%r105, %r89, %r1;
	setp.gt.s32 	%p60, %r105, -1;
	@%p60 bra 	$L__BB0_49;
	neg.s32 	%r105, %r105;
	bra.uni 	$L__BB0_51;
$L__BB0_49:
	setp.lt.s32 	%p61, %r105, %r49;
	@%p61 bra 	$L__BB0_51;
	shl.b32 	%r90, %r49, 1;
	sub.s32 	%r91, %r90, %r105;
	add.s32 	%r105, %r91, -2;
$L__BB0_51:
	cvt.rzi.s32.f32 	%r92, %f67;
	add.s32 	%r106, %r92, %r59;
	setp.gt.s32 	%p62, %r106, -1;
	@%p62 bra 	$L__BB0_53;
	neg.s32 	%r106, %r106;
	bra.uni 	$L__BB0_55;
$L__BB0_53:
	setp.lt.u32 	%p63, %r106, %r52;
	@%p63 bra 	$L__BB0_55;
	shl.b32 	%r93, %r52, 1;
	sub.s32 	%r94, %r93, %r106;
	add.s32 	%r106, %r94, -2;
$L__BB0_55:
	mad.lo.s32 	%r95, %r106, %r49, %r105;
	shl.b32 	%r96, %r95, 2;
	mul.wide.s32 	%rd6, %r96, 4;
	add.s64 	%rd7, %rd1, %rd6;
	ld.global.f32 	%f174, [%rd7];
	mov.f32 	%f175, 0f3F800000;
	sub.f32 	%f176, %f175, %f68;
	mul.f32 	%f177, %f68, %f1;
	fma.rn.f32 	%f178, %f176, %f174, %f177;
	cvta.to.global.u64 	%rd8, %rd3;
	add.s64 	%rd10, %rd8, %rd5;
	st.global.f32 	[%rd10], %f178;
	ld.global.f32 	%f179, [%rd7+4];
	ld.global.f32 	%f180, [%rd2+4];
	mul.f32 	%f181, %f68, %f180;
	fma.rn.f32 	%f182, %f176, %f179, %f181;
	st.global.f32 	[%rd10+4], %f182;
	ld.global.f32 	%f183, [%rd7+8];
	ld.global.f32 	%f184, [%rd2+8];
	mul.f32 	%f185, %f68, %f184;
	fma.rn.f32 	%f186, %f176, %f183, %f185;
	st.global.f32 	[%rd10+8], %f186;
	ld.global.f32 	%f187, [%rd2+12];
	st.global.f32 	[%rd10+12], %f187;
$L__BB0_56:
	ret;

}


// ===== COMPILED SASS (sm_100) =====

	.target	sm_100

	.elftype	@"ET_EXEC"


//--------------------- .note.nv.tkinfo           --------------------------
	.section	.note.nv.tkinfo,"",@"SHT_NOTE"
	.sectionflags	@"SHF_NOTE_NV_TKINFO"
	.tkinfo
        /*0018*/ 	.word	0x00000002
        /*0030*/ 	.string	""
        /*0030*/ 	.string	"ptxas"
        /*0030*/ 	.string	"Cuda compilation tools, release 13.0, V13.0.88"
        /*0030*/ 	.string	"Build cuda_13.0.r13.0/compiler.36424714_0"
        /*0030*/ 	.string	"-arch sm_100 -m 64 "



//--------------------- .note.nv.cuinfo           --------------------------
	.section	.note.nv.cuinfo,"",@"SHT_NOTE"
	.sectionflags	@"SHF_NOTE_NV_CUINFO"
        /*0018*/ 	.short	0x0002
        /*001a*/ 	.short	0x0064
        /*001c*/ 	.short	0x0082
	.zero		2


//--------------------- .nv.info                  --------------------------
	.section	.nv.info,"",@"SHT_CUDA_INFO"
	.align	4


	//----- nvinfo : EIATTR_REGCOUNT
	.align		4
        /*0000*/ 	.byte	0x04, 0x2f
        /*0002*/ 	.short	(.L_1 - .L_0)
	.align		4
.L_0:
        /*0004*/ 	.word	index@(_Z19ScatterAdjustKerneliiifPKfPf)
        /*0008*/ 	.word	0x0000001d


	//----- nvinfo : EIATTR_FRAME_SIZE
	.align		4
.L_1:
        /*000c*/ 	.byte	0x04, 0x11
        /*000e*/ 	.short	(.L_3 - .L_2)
	.align		4
.L_2:
        /*0010*/ 	.word	index@(_Z19ScatterAdjustKerneliiifPKfPf)
        /*0014*/ 	.word	0x00000000


	//----- nvinfo : EIATTR_MIN_STACK_SIZE
	.align		4
.L_3:
        /*0018*/ 	.byte	0x04, 0x12
        /*001a*/ 	.short	(.L_5 - .L_4)
	.align		4
.L_4:
        /*001c*/ 	.word	index@(_Z19ScatterAdjustKerneliiifPKfPf)
        /*0020*/ 	.word	0x00000000
.L_5:


//--------------------- .nv.compat                --------------------------
	.section	.nv.compat,"",@"SHT_CUDA_COMPAT_INFO"
	.align	4
        /*0000*/ 	.byte	0x02, 0x09, 0x00, 0x00, 0x02, 0x02, 0x01, 0x00, 0x02, 0x05, 0x05, 0x00, 0x03, 0x07, 0x01, 0x01
        /*0010*/ 	.byte	0x02, 0x03, 0x00, 0x00, 0x02, 0x06, 0x01, 0x00, 0x04, 0x0b, 0x08, 0x00, 0x01, 0x00, 0x00, 0x00
        /*0020*/ 	.byte	0x00, 0x00, 0x00, 0x00


//--------------------- .nv.info._Z19ScatterAdjustKerneliiifPKfPf --------------------------
	.section	.nv.info._Z19ScatterAdjustKerneliiifPKfPf,"",@"SHT_CUDA_INFO"
	.sectionflags	@""
	.align	4


	//----- nvinfo : EIATTR_CUDA_API_VERSION
	.align		4
        /*0000*/ 	.byte	0x04, 0x37
        /*0002*/ 	.short	(.L_7 - .L_6)
.L_6:
        /*0004*/ 	.word	0x00000082


	//----- nvinfo : EIATTR_KPARAM_INFO
	.align		4
.L_7:
        /*0008*/ 	.byte	0x04, 0x17
        /*000a*/ 	.short	(.L_9 - .L_8)
.L_8:
        /*000c*/ 	.word	0x00000000
        /*0010*/ 	.short	0x0005
        /*0012*/ 	.short	0x0018
        /*0014*/ 	.byte	0x00, 0xf5, 0x21, 0x00


	//----- nvinfo : EIATTR_KPARAM_INFO
	.align		4
.L_9:
        /*0018*/ 	.byte	0x04, 0x17
        /*001a*/ 	.short	(.L_11 - .L_10)
.L_10:
        /*001c*/ 	.word	0x00000000
        /*0020*/ 	.short	0x0004
        /*0022*/ 	.short	0x0010
        /*0024*/ 	.byte	0x00, 0xf5, 0x21, 0x00


	//----- nvinfo : EIATTR_KPARAM_INFO
	.align		4
.L_11:
        /*0028*/ 	.byte	0x04, 0x17
        /*002a*/ 	.short	(.L_13 - .L_12)
.L_12:
        /*002c*/ 	.word	0x00000000
        /*0030*/ 	.short	0x0003
        /*0032*/ 	.short	0x000c
        /*0034*/ 	.byte	0x00, 0xf0, 0x11, 0x00


	//----- nvinfo : EIATTR_KPARAM_INFO
	.align		4
.L_13:
        /*0038*/ 	.byte	0x04, 0x17
        /*003a*/ 	.short	(.L_15 - .L_14)
.L_14:
        /*003c*/ 	.word	0x00000000
        /*0040*/ 	.short	0x0002
        /*0042*/ 	.short	0x0008
        /*0044*/ 	.byte	0x00, 0xf0, 0x11, 0x00


	//----- nvinfo : EIATTR_KPARAM_INFO
	.align		4
.L_15:
        /*0048*/ 	.byte	0x04, 0x17
        /*004a*/ 	.short	(.L_17 - .L_16)
.L_16:
        /*004c*/ 	.word	0x00000000
        /*0050*/ 	.short	0x0001
        /*0052*/ 	.short	0x0004
        /*0054*/ 	.byte	0x00, 0xf0, 0x11, 0x00


	//----- nvinfo : EIATTR_KPARAM_INFO
	.align		4
.L_17:
        /*0058*/ 	.byte	0x04, 0x17
        /*005a*/ 	.short	(.L_19 - .L_18)
.L_18:
        /*005c*/ 	.word	0x00000000
        /*0060*/ 	.short	0x0000
        /*0062*/ 	.short	0x0000
        /*0064*/ 	.byte	0x00, 0xf0, 0x11, 0x00


	//----- nvinfo : EIATTR_SPARSE_MMA_MASK
	.align		4
.L_19:
        /*0068*/ 	.byte	0x03, 0x50
        /*006a*/ 	.short	0x0000


	//----- nvinfo : EIATTR_MAXREG_COUNT
	.align		4
        /*006c*/ 	.byte	0x03, 0x1b
        /*006e*/ 	.short	0x00ff


	//----- nvinfo : EIATTR_MERCURY_ISA_VERSION
	.align		4
        /*0070*/ 	.byte	0x03, 0x5f
        /*0072*/ 	.short	0x0101


	//----- nvinfo : EIATTR_VRC_CTA_INIT_COUNT
	.align		4
        /*0074*/ 	.byte	0x02, 0x4a
	.zero		1
	.zero		1


	//----- nvinfo : EIATTR_EXIT_INSTR_OFFSETS
	.align		4
        /*0078*/ 	.byte	0x04, 0x1c
        /*007a*/ 	.short	(.L_21 - .L_20)


	//   ....[0]....
.L_20:
        /*007c*/ 	.word	0x000000c0


	//   ....[1]....
        /*0080*/ 	.word	0x00001660


	//----- nvinfo : EIATTR_CRS_STACK_SIZE
	.align		4
.L_21:
        /*0084*/ 	.byte	0x04, 0x1e
        /*0086*/ 	.short	(.L_23 - .L_22)
.L_22:
        /*0088*/ 	.word	0x00000000


	//----- nvinfo : EIATTR_CBANK_PARAM_SIZE
	.align		4
.L_23:
        /*008c*/ 	.byte	0x03, 0x19
        /*008e*/ 	.short	0x0020


	//----- nvinfo : EIATTR_PARAM_CBANK
	.align		4
        /*0090*/ 	.byte	0x04, 0x0a
        /*0092*/ 	.short	(.L_25 - .L_24)
	.align		4
.L_24:
        /*0094*/ 	.word	index@(.nv.constant0._Z19ScatterAdjustKerneliiifPKfPf)
        /*0098*/ 	.short	0x0380
        /*009a*/ 	.short	0x0020


	//----- nvinfo : EIATTR_SW_WAR
	.align		4
.L_25:
        /*009c*/ 	.byte	0x04, 0x36
        /*009e*/ 	.short	(.L_27 - .L_26)
.L_26:
        /*00a0*/ 	.word	0x00000008
.L_27:


//--------------------- .nv.callgraph             --------------------------
	.section	.nv.callgraph,"",@"SHT_CUDA_CALLGRAPH"
	.align	4
	.sectionentsize	8
	.align		4
        /*0000*/ 	.word	0x00000000
	.align		4
        /*0004*/ 	.word	0xffffffff
	.align		4
        /*0008*/ 	.word	0x00000000
	.align		4
        /*000c*/ 	.word	0xfffffffe
	.align		4
        /*0010*/ 	.word	0x00000000
	.align		4
        /*0014*/ 	.word	0xfffffffd
	.align		4
        /*0018*/ 	.word	0x00000000
	.align		4
        /*001c*/ 	.word	0xfffffffc


//--------------------- .text._Z19ScatterAdjustKerneliiifPKfPf --------------------------
	.section	.text._Z19ScatterAdjustKerneliiifPKfPf,"ax",@progbits
	.align	128
        .global         _Z19ScatterAdjustKerneliiifPKfPf
        .type           _Z19ScatterAdjustKerneliiifPKfPf,@function
        .size           _Z19ScatterAdjustKerneliiifPKfPf,(.L_x_37 - _Z19ScatterAdjustKerneliiifPKfPf)
        .other          _Z19ScatterAdjustKerneliiifPKfPf,@"STO_CUDA_ENTRY STV_DEFAULT"
_Z19ScatterAdjustKerneliiifPKfPf:
.text._Z19ScatterAdjustKerneliiifPKfPf:
[----:B------:R-:W-:Y:S01]  /*0000*/  LDC R1, c[0x0][0x37c] ;  /* 0x0000df00ff017b82 */ /* 0x000fe20000000800 */
[----:B------:R-:W0:Y:S07]  /*0010*/  S2R R3, SR_TID.Y ;  /* 0x0000000000037919 */ /* 0x000e2e0000002200 */
[----:B------:R-:W1:Y:S01]  /*0020*/  LDC R11, c[0x0][0x360] ;  /* 0x0000d800ff0b7b82 */ /* 0x000e620000000800 */
[----:B------:R-:W1:Y:S07]  /*0030*/  S2R R0, SR_TID.X ;  /* 0x0000000000007919 */ /* 0x000e6e0000002100 */
[----:B------:R-:W0:Y:S08]  /*0040*/  S2UR UR5, SR_CTAID.Y ;  /* 0x00000000000579c3 */ /* 0x000e300000002600 */
[----:B------:R-:W0:Y:S08]  /*0050*/  LDC R8, c[0x0][0x364] ;  /* 0x0000d900ff087b82 */ /* 0x000e300000000800 */
[----:B------:R-:W1:Y:S08]  /*0060*/  S2UR UR4, SR_CTAID.X ;  /* 0x00000000000479c3 */ /* 0x000e700000002500 */
[----:B------:R-:W2:Y:S01]  /*0070*/  LDC.64 R6, c[0x0][0x380] ;  /* 0x0000e000ff067b82 */ /* 0x000ea20000000a00 */
[----:B0-----:R-:W-:-:S02]  /*0080*/  IMAD R8, R8, UR5, R3 ;  /* 0x0000000508087c24 */ /* 0x001fc4000f8e0203 */
[----:B-1----:R-:W-:-:S03]  /*0090*/  IMAD R11, R11, UR4, R0 ;  /* 0x000000040b0b7c24 */ /* 0x002fc6000f8e0200 */
[----:B--2---:R-:W-:-:S04]  /*00a0*/  ISETP.GE.AND P0, PT, R8, R7, PT ;  /* 0x000000070800720c */ /* 0x004fc80003f06270 */
[----:B------:R-:W-:-:S13]  /*00b0*/  ISETP.GE.OR P0, PT, R11, R6, P0 ;  /* 0x000000060b00720c */ /* 0x000fda0000706670 */
[----:B------:R-:W-:Y:S05]  /*00c0*/  @P0 EXIT ;  /* 0x000000000000094d */ /* 0x000fea0003800000 */
[----:B------:R-:W0:Y:S01]  /*00d0*/  LDC.64 R4, c[0x0][0x390] ;  /* 0x0000e400ff047b82 */ /* 0x000e220000000a00 */
[----:B------:R-:W1:Y:S01]  /*00e0*/  LDCU.64 UR6, c[0x0][0x358] ;  /* 0x00006b00ff0677ac */ /* 0x000e620008000a00 */
[----:B------:R-:W-:-:S04]  /*00f0*/  IMAD R9, R8, R6, R11 ;  /* 0x0000000608097224 */ /* 0x000fc800078e020b */
[----:B------:R-:W-:-:S04]  /*0100*/  IMAD.SHL.U32 R9, R9, 0x4, RZ ;  /* 0x0000000409097824 */ /* 0x000fc800078e00ff */
[----:B0-----:R-:W-:-:S05]  /*0110*/  IMAD.WIDE R2, R9, 0x4, R4 ;  /* 0x0000000409027825 */ /* 0x001fca00078e0204 */
[----:B-1----:R-:W2:Y:S04]  /*0120*/  LDG.E R0, desc[UR6][R2.64] ;  /* 0x0000000602007981 */ /* 0x002ea8000c1e1900 */
[----:B------:R-:W2:Y:S04]  /*0130*/  LDG.E R13, desc[UR6][R2.64+0x4] ;  /* 0x00000406020d7981 */ /* 0x000ea8000c1e1900 */
[----:B------:R-:W3:Y:S01]  /*0140*/  LDG.E R10, desc[UR6][R2.64+0x8] ;  /* 0x00000806020a7981 */ /* 0x000ee2000c1e1900 */
[----:B------:R-:W-:Y:S01]  /*0150*/  IMAD.MOV.U32 R12, RZ, RZ, 0x3f000000 ;  /* 0x3f000000ff0c7424 */ /* 0x000fe200078e00ff */
[----:B------:R-:W-:Y:S01]  /*0160*/  I2FP.F32.U32 R17, R8 ;  /* 0x0000000800117245 */ /* 0x000fe20000201000 */
[----:B------:R-:W-:Y:S01]  /*0170*/  BSSY.RECONVERGENT B0, `(.L_x_0) ;  /* 0x0000046000007945 */ /* 0x000fe20003800200 */
[----:B--2---:R-:W-:-:S04]  /*0180*/  FADD R13, R0, R13 ;  /* 0x0000000d000d7221 */ /* 0x004fc80000000000 */
[C---:B---3--:R-:W-:Y:S01]  /*0190*/  FADD R10, R13.reuse, R10 ;  /* 0x0000000a0d0a7221 */ /* 0x048fe20000000000 */
[----:B------:R-:W-:-:S03]  /*01a0*/  FMUL R13, R13, 1111 ;  /* 0x448ae0000d0d7820 */ /* 0x000fc60000400000 */
[----:B------:R-:W-:-:S05]  /*01b0*/  FMUL R10, R10, 1111 ;  /* 0x448ae0000a0a7820 */ /* 0x000fca0000400000 */
[C---:B------:R-:W-:Y:S02]  /*01c0*/  LOP3.LUT R15, R12.reuse, 0x80000000, R10, 0xb8, !PT ;  /* 0x800000000c0f7812 */ /* 0x040fe400078eb80a */
[----:B------:R-:W-:-:S03]  /*01d0*/  LOP3.LUT R12, R12, 0x80000000, R13, 0xb8, !PT ;  /* 0x800000000c0c7812 */ /* 0x000fc600078eb80d */
[----:B------:R-:W-:Y:S01]  /*01e0*/  FADD.RZ R15, R10, R15 ;  /* 0x0000000f0a0f7221 */ /* 0x000fe2000000c000 */
[----:B------:R-:W-:Y:S01]  /*01f0*/  I2FP.F32.S32 R10, R11 ;  /* 0x0000000b000a7245 */ /* 0x000fe20000201400 */
[----:B------:R-:W-:-:S04]  /*0200*/  FADD.RZ R16, R13, R12 ;  /* 0x0000000c0d107221 */ /* 0x000fc8000000c000 */
[----:B------:R-:W0:Y:S08]  /*0210*/  FRND.TRUNC R15, R15 ;  /* 0x0000000f000f7307 */ /* 0x000e30000020d000 */
[----:B------:R-:W1:Y:S01]  /*0220*/  FRND.TRUNC R12, R16 ;  /* 0x00000010000c7307 */ /* 0x000e62000020d000 */
[----:B0-----:R-:W-:-:S07]  /*0230*/  FADD R14, R15, R10 ;  /* 0x0000000a0f0e7221 */ /* 0x001fce0000000000 */
[----:B------:R-:W0:Y:S01]  /*0240*/  F2I.TRUNC.NTZ R10, R14 ;  /* 0x0000000e000a7305 */ /* 0x000e22000020f100 */
[----:B-1----:R-:W-:Y:S01]  /*0250*/  FADD R12, R12, R17 ;  /* 0x000000110c0c7221 */ /* 0x002fe20000000000 */
[----:B0-----:R-:W-:-:S04]  /*0260*/  I2FP.F32.S32 R10, R10 ;  /* 0x0000000a000a7245 */ /* 0x001fc80000201400 */
[C---:B------:R-:W-:Y:S01]  /*0270*/  FSETP.GEU.AND P0, PT, |R10|.reuse, 2, PT ;  /* 0x400000000a00780b */ /* 0x040fe20003f0e200 */
[----:B------:R-:W-:-:S05]  /*0280*/  FADD R13, |R10|, -RZ ;  /* 0x800000ff0a0d7221 */ /* 0x000fca0000000200 */
[----:B------:R-:W-:-:S07]  /*0290*/  MOV R15, R13 ;  /* 0x0000000d000f7202 */ /* 0x000fce0000000f00 */
[----:B------:R-:W-:Y:S05]  /*02a0*/  @!P0 BRA `(.L_x_1) ;  /* 0x0000000000c88947 */ /* 0x000fea0003800000 */
[----:B------:R-:W-:-:S13]  /*02b0*/  FSETP.GTU.AND P0, PT, R13, 16777216, PT ;  /* 0x4b8000000d00780b */ /* 0x000fda0003f0c000 */
[----:B------:R-:W-:Y:S05]  /*02c0*/  @P0 BRA `(.L_x_2) ;  /* 0x00000000005c0947 */ /* 0x000fea0003800000 */
[----:B------:R-:W-:Y:S01]  /*02d0*/  FMUL R14, R13, 0.5 ;  /* 0x3f0000000d0e7820 */ /* 0x000fe20000400000 */
[----:B------:R-:W-:Y:S05]  /*02e0*/  BSSY.RECONVERGENT B1, `(.L_x_3) ;  /* 0x0000013000017945 */ /* 0x000fea0003800200 */
[----:B------:R-:W0:Y:S02]  /*02f0*/  FRND.TRUNC R14, R14 ;  /* 0x0000000e000e7307 */ /* 0x000e24000020d000 */
[----:B0-----:R-:W-:-:S05]  /*0300*/  FFMA R16, R14, -2, R13 ;  /* 0xc00000000e107823 */ /* 0x001fca000000000d */
[----:B------:R-:W-:-:S13]  /*0310*/  ISETP.GE.U32.AND P0, PT, R16, 0x40000000, PT ;  /* 0x400000001000780c */ /* 0x000fda0003f06070 */
[----:B------:R-:W-:Y:S05]  /*0320*/  @!P0 BRA `(.L_x_4) ;  /* 0x0000000000388947 */ /* 0x000fea0003800000 */
[----:B------:R-:W-:-:S04]  /*0330*/  ISETP.GE.U32.AND P0, PT, R16, -0x7fffffff, PT ;  /* 0x800000011000780c */ /* 0x000fc80003f06070 */
[----:B------:R-:W-:-:S09]  /*0340*/  FSETP.GEU.OR P1, PT, R16, -2, !P0 ;  /* 0xc00000001000780b */ /* 0x000fd2000472e400 */
[----:B------:R-:W-:-:S04]  /*0350*/  @P0 FADD R15, R14, -1 ;  /* 0xbf8000000e0f0421 */ /* 0x000fc80000000000 */
[----:B------:R-:W-:-:S04]  /*0360*/  @!P1 FADD R15, R15, -1 ;  /* 0xbf8000000f0f9421 */ /* 0x000fc80000000000 */
[----:B------:R-:W-:Y:S01]  /*0370*/  @P0 IMAD.MOV.U32 R14, RZ, RZ, R15 ;  /* 0x000000ffff0e0224 */ /* 0x000fe200078e000f */
[----:B------:R-:W-:Y:S06]  /*0380*/  @P0 BRA `(.L_x_4) ;  /* 0x0000000000200947 */ /* 0x000fec0003800000 */
[----:B------:R-:W-:Y:S01]  /*0390*/  FSETP.GE.AND P0, PT, R16, 4, PT ;  /* 0x408000001000780b */ /* 0x000fe20003f06000 */
[----:B------:R-:W-:-:S12]  /*03a0*/  FADD R14, R14, 1 ;  /* 0x3f8000000e0e7421 */ /* 0x000fd80000000000 */
[----:B------:R-:W-:-:S04]  /*03b0*/  @P0 IMAD.MOV.U32 R15, RZ, RZ, 0x40000000 ;  /* 0x40000000ff0f0424 */ /* 0x000fc800078e00ff */
[----:B------:R-:W-:-:S05]  /*03c0*/  @P0 FFMA R15, R15, -3, R16 ;  /* 0xc04000000f0f0823 */ /* 0x000fca0000000010 */
[----:B------:R-:W-:Y:S01]  /*03d0*/  FSETP.GE.AND P1, PT, R15, RZ, P0 ;  /* 0x000000ff0f00720b */ /* 0x000fe20000726000 */
[----:B------:R-:W-:-:S12]  /*03e0*/  @P0 FADD R15, R14, 1 ;  /* 0x3f8000000e0f0421 */ /* 0x000fd80000000000 */
[----:B------:R-:W-:-:S05]  /*03f0*/  @P1 FADD R15, R15, 1 ;  /* 0x3f8000000f0f1421 */ /* 0x000fca0000000000 */
[----:B------:R-:W-:-:S07]  /*0400*/  @P0 MOV R14, R15 ;  /* 0x0000000f000e0202 */ /* 0x000fce0000000f00 */
.L_x_4:
[----:B------:R-:W-:Y:S05]  /*0410*/  BSYNC.RECONVERGENT B1 ;  /* 0x0000000000017941 */ /* 0x000fea0003800200 */
.L_x_3:
[----:B------:R-:W-:Y:S01]  /*0420*/  FFMA R15, R14, -2, R13 ;  /* 0xc00000000e0f7823 */ /* 0x000fe2000000000d */
[----:B------:R-:W-:Y:S06]  /*0430*/  BRA `(.L_x_1) ;  /* 0x0000000000647947 */ /* 0x000fec0003800000 */
.L_x_2:
[C---:B------:R-:W-:Y:S01]  /*0440*/  LOP3.LUT R14, R13.reuse, 0xff800000, RZ, 0xc0, !PT ;  /* 0xff8000000d0e7812 */ /* 0x040fe200078ec0ff */
[----:B------:R-:W-:Y:S01]  /*0450*/  IMAD.MOV.U32 R19, RZ, RZ, 0x7fffffff ;  /* 0x7fffffffff137424 */ /* 0x000fe200078e00ff */
[C---:B------:R-:W-:Y:S01]  /*0460*/  ISETP.GT.U32.AND P0, PT, R13.reuse, 0x7f7fffff, PT ;  /* 0x7f7fffff0d00780c */ /* 0x040fe20003f04070 */
[----:B------:R-:W-:Y:S02]  /*0470*/  BSSY.RECONVERGENT B1, `(.L_x_5) ;  /* 0x0000013000017945 */ /* 0x000fe40003800200 */
[----:B------:R-:W-:Y:S01]  /*0480*/  VIADD R15, R14, 0xc0000000 ;  /* 0xc00000000e0f7836 */ /* 0x000fe20000000000 */
[----:B------:R-:W-:Y:S02]  /*0490*/  LOP3.LUT R14, R13, 0x7fffff, RZ, 0xc0, !PT ;  /* 0x007fffff0d0e7812 */ /* 0x000fe400078ec0ff */
[----:B------:R-:W-:Y:S02]  /*04a0*/  FSEL R19, R19, 16777216, P0 ;  /* 0x4b80000013137808 */ /* 0x000fe40000000000 */
[----:B------:R-:W-:-:S02]  /*04b0*/  ISETP.NE.AND P1, PT, R15, RZ, PT ;  /* 0x000000ff0f00720c */ /* 0x000fc40003f25270 */
[----:B------:R-:W-:-:S11]  /*04c0*/  LOP3.LUT R14, R14, 0x3f800000, RZ, 0xfc, !PT ;  /* 0x3f8000000e0e7812 */ /* 0x000fd600078efcff */
[----:B------:R-:W-:Y:S05]  /*04d0*/  @!P1 BRA `(.L_x_6) ;  /* 0x0000000000309947 */ /* 0x000fea0003800000 */
.L_x_7:
[----:B------:R-:W-:-:S04]  /*04e0*/  VIMNMX.U32 R16, PT, PT, R15, 0xb800000, PT ;  /* 0x0b8000000f107848 */ /* 0x000fc80003fe0000 */
[----:B------:R-:W-:Y:S01]  /*04f0*/  IADD3 R14, PT, PT, R16, R14, RZ ;  /* 0x0000000e100e7210 */ /* 0x000fe20007ffe0ff */
[----:B------:R-:W-:-:S04]  /*0500*/  IMAD.IADD R15, R15, 0x1, -R16 ;  /* 0x000000010f0f7824 */ /* 0x000fc800078e0a10 */
[----:B------:R-:W-:Y:S01]  /*0510*/  FADD R17, R14, -R14 ;  /* 0x8000000e0e117221 */ /* 0x000fe20000000000 */
[----:B------:R-:W-:-:S03]  /*0520*/  ISETP.NE.AND P1, PT, R15, RZ, PT ;  /* 0x000000ff0f00720c */ /* 0x000fc60003f25270 */
[----:B------:R-:W-:-:S04]  /*0530*/  FADD R17, R14, R17 ;  /* 0x000000110e117221 */ /* 0x000fc80000000000 */
[----:B------:R-:W-:-:S04]  /*0540*/  FADD R18, R14, -R17 ;  /* 0x800000110e127221 */ /* 0x000fc80000000000 */
[----:B------:R-:W-:-:S04]  /*0550*/  FFMA.RZ R18, R18, 1, R17 ;  /* 0x3f80000012127823 */ /* 0x000fc8000000c011 */
[----:B------:R-:W0:Y:S02]  /*0560*/  FRND.TRUNC R17, R18 ;  /* 0x0000001200117307 */ /* 0x000e24000020d000 */
[----:B0-----:R-:W-:-:S05]  /*0570*/  FADD R14, R14, -R17 ;  /* 0x800000110e0e7221 */ /* 0x001fca0000000000 */
[----:B------:R-:W-:-:S13]  /*0580*/  ISETP.NE.AND P0, PT, R14, RZ, PT ;  /* 0x000000ff0e00720c */ /* 0x000fda0003f05270 */
[----:B------:R-:W-:Y:S05]  /*0590*/  @P0 BRA P1, `(.L_x_7) ;  /* 0xfffffffc00d00947 */ /* 0x000fea000083ffff */
.L_x_6:
[----:B------:R-:W-:Y:S05]  /*05a0*/  BSYNC.RECONVERGENT B1 ;  /* 0x0000000000017941 */ /* 0x000fea0003800200 */
.L_x_5:
[----:B------:R-:W-:-:S04]  /*05b0*/  FMUL R14, R14, 1.1920928955078125e-07 ;  /* 0x340000000e0e7820 */ /* 0x000fc80000400000 */
[----:B------:R-:W-:-:S07]  /*05c0*/  FMUL R15, R19, R14 ;  /* 0x0000000e130f7220 */ /* 0x000fce0000400000 */
.L_x_1:
[----:B------:R-:W-:Y:S05]  /*05d0*/  BSYNC.RECONVERGENT B0 ;  /* 0x0000000000007941 */ /* 0x000fea0003800200 */
.L_x_0:
[----:B------:R-:W0:Y:S01]  /*05e0*/  F2I.TRUNC.NTZ R12, R12 ;  /* 0x0000000c000c7305 */ /* 0x000e22000020f100 */
[C---:B------:R-:W-:Y:S01]  /*05f0*/  FSETP.NAN.AND P0, PT, |R15|.reuse, |R15|, PT ;  /* 0x4000000f0f00720b */ /* 0x040fe20003f08200 */
[----:B------:R-:W1:Y:S01]  /*0600*/  LDCU UR4, c[0x0][0x388] ;  /* 0x00007100ff0477ac */ /* 0x000e620008000800 */
[C---:B------:R-:W-:Y:S01]  /*0610*/  LOP3.LUT R14, R15.reuse, 0x80000000, R10, 0xb8, !PT ;  /* 0x800000000f0e7812 */ /* 0x040fe200078eb80a */
[----:B------:R-:W-:Y:S01]  /*0620*/  IMAD.MOV.U32 R16, RZ, RZ, 0x3f800000 ;  /* 0x3f800000ff107424 */ /* 0x000fe200078e00ff */
[----:B------:R-:W-:Y:S02]  /*0630*/  BSSY.RECONVERGENT B0, `(.L_x_8) ;  /* 0x000003c000007945 */ /* 0x000fe40003800200 */
[----:B------:R-:W-:-:S04]  /*0640*/  FSEL R15, R15, R14, P0 ;  /* 0x0000000e0f0f7208 */ /* 0x000fc80000000000 */
[----:B------:R-:W-:Y:S02]  /*0650*/  FSETP.GT.AND P0, PT, R15, RZ, PT ;  /* 0x000000ff0f00720b */ /* 0x000fe40003f04000 */
[----:B0-----:R-:W-:Y:S02]  /*0660*/  I2FP.F32.S32 R14, R12 ;  /* 0x0000000c000e7245 */ /* 0x001fe40000201400 */
[----:B------:R-:W-:Y:S02]  /*0670*/  FSEL R12, -R16, 1, P0 ;  /* 0x3f800000100c7808 */ /* 0x000fe40000000100 */
[C---:B------:R-:W-:Y:S01]  /*0680*/  FSETP.GEU.AND P1, PT, |R14|.reuse, 2, PT ;  /* 0x400000000e00780b */ /* 0x040fe20003f2e200 */
[----:B------:R-:W-:Y:S01]  /*0690*/  FADD R15, |R14|, -RZ ;  /* 0x800000ff0e0f7221 */ /* 0x000fe20000000200 */
[----:B-1----:R-:W-:-:S04]  /*06a0*/  UIADD3 UR4, UPT, UPT, UR4, 0x1, URZ ;  /* 0x0000000104047890 */ /* 0x002fc8000fffe0ff */
[----:B------:R-:W-:-:S07]  /*06b0*/  MOV R17, R15 ;  /* 0x0000000f00117202 */ /* 0x000fce0000000f00 */
[----:B------:R-:W-:Y:S05]  /*06c0*/  @!P1 BRA `(.L_x_9) ;  /* 0x0000000000c89947 */ /* 0x000fea0003800000 */
[----:B------:R-:W-:-:S13]  /*06d0*/  FSETP.GTU.AND P0, PT, R15, 16777216, PT ;  /* 0x4b8000000f00780b */ /* 0x000fda0003f0c000 */
[----:B------:R-:W-:Y:S05]  /*06e0*/  @P0 BRA `(.L_x_10) ;  /* 0x00000000005c0947 */ /* 0x000fea0003800000 */
[----:B------:R-:W-:Y:S01]  /*06f0*/  FMUL R17, R15, 0.5 ;  /* 0x3f0000000f117820 */ /* 0x000fe20000400000 */
[----:B------:R-:W-:Y:S03]  /*0700*/  BSSY.RECONVERGENT B1, `(.L_x_11) ;  /* 0x0000013000017945 */ /* 0x000fe60003800200 */
        /* <DEDUP_REMOVED lines=18> */
.L_x_12:
[----:B------:R-:W-:Y:S05]  /*0830*/  BSYNC.RECONVERGENT B1 ;  /* 0x0000000000017941 */ /* 0x000fea0003800200 */
.L_x_11:
[----:B------:R-:W-:Y:S01]  /*0840*/  FFMA R17, R18, -2, R15 ;  /* 0xc000000012117823 */ /* 0x000fe2000000000f */
[----:B------:R-:W-:Y:S06]  /*0850*/  BRA `(.L_x_9) ;  /* 0x0000000000647947 */ /* 0x000fec0003800000 */
.L_x_10:
[C---:B------:R-:W-:Y:S01]  /*0860*/  LOP3.LUT R17, R15.reuse, 0xff800000, RZ, 0xc0, !PT ;  /* 0xff8000000f117812 */ /* 0x040fe200078ec0ff */
[----:B------:R-:W-:Y:S01]  /*0870*/  IMAD.MOV.U32 R20, RZ, RZ, 0x7fffffff ;  /* 0x7fffffffff147424 */ /* 0x000fe200078e00ff */
[----:B------:R-:W-:Y:S01]  /*0880*/  ISETP.GT.U32.AND P0, PT, R15, 0x7f7fffff, PT ;  /* 0x7f7fffff0f00780c */ /* 0x000fe20003f04070 */
[----:B------:R-:W-:Y:S02]  /*0890*/  BSSY.RECONVERGENT B1, `(.L_x_13) ;  /* 0x0000013000017945 */ /* 0x000fe40003800200 */
[----:B------:R-:W-:Y:S01]  /*08a0*/  VIADD R19, R17, 0xc0000000 ;  /* 0xc000000011137836 */ /* 0x000fe20000000000 */
[----:B------:R-:W-:-:S04]  /*08b0*/  LOP3.LUT R17, R15, 0x7fffff, RZ, 0xc0, !PT ;  /* 0x007fffff0f117812 */ /* 0x000fc800078ec0ff */
[----:B------:R-:W-:Y:S02]  /*08c0*/  ISETP.NE.AND P1, PT, R19, RZ, PT ;  /* 0x000000ff1300720c */ /* 0x000fe40003f25270 */
[----:B------:R-:W-:Y:S02]  /*08d0*/  LOP3.LUT R18, R17, 0x3f800000, RZ, 0xfc, !PT ;  /* 0x3f80000011127812 */ /* 0x000fe400078efcff */
[----:B------:R-:W-:-:S09]  /*08e0*/  FSEL R17, R20, 16777216, P0 ;  /* 0x4b80000014117808 */ /* 0x000fd20000000000 */
[----:B------:R-:W-:Y:S05]  /*08f0*/  @!P1 BRA `(.L_x_14) ;  /* 0x0000000000309947 */ /* 0x000fea0003800000 */
.L_x_15:
        /* <DEDUP_REMOVED lines=12> */
.L_x_14:
[----:B------:R-:W-:Y:S05]  /*09c0*/  BSYNC.RECONVERGENT B1 ;  /* 0x0000000000017941 */ /* 0x000fea0003800200 */
.L_x_13:
[----:B------:R-:W-:-:S04]  /*09d0*/  FMUL R18, R18, 1.1920928955078125e-07 ;  /* 0x3400000012127820 */ /* 0x000fc80000400000 */
[----:B------:R-:W-:-:S07]  /*09e0*/  FMUL R17, R17, R18 ;  /* 0x0000001211117220 */ /* 0x000fce0000400000 */
.L_x_9:
[----:B------:R-:W-:Y:S05]  /*09f0*/  BSYNC.RECONVERGENT B0 ;  /* 0x0000000000007941 */ /* 0x000fea0003800200 */
.L_x_8:
[----:B------:R-:W-:Y:S01]  /*0a00*/  I2FP.F32.S32 R18, UR4 ;  /* 0x0000000400127c45 */ /* 0x000fe20008201400 */
[----:B------:R-:W-:Y:S01]  /*0a10*/  BSSY.RECONVERGENT B0, `(.L_x_16) ;  /* 0x0000049000007945 */ /* 0x000fe20003800200 */
[----:B------:R-:W-:Y:S02]  /*0a20*/  FSETP.NAN.AND P0, PT, |R17|, |R17|, PT ;  /* 0x400000111100720b */ /* 0x000fe40003f08200 */
[----:B------:R-:W-:Y:S02]  /*0a30*/  FSETP.GEU.AND P1, PT, R13, |R18|, PT ;  /* 0x400000120d00720b */ /* 0x000fe40003f2e000 */
[----:B------:R-:W-:-:S04]  /*0a40*/  LOP3.LUT R20, R17, 0x80000000, R14, 0xb8, !PT ;  /* 0x8000000011147812 */ /* 0x000fc800078eb80e */
[----:B------:R-:W-:Y:S01]  /*0a50*/  FSEL R20, R17, R20, P0 ;  /* 0x0000001411147208 */ /* 0x000fe20000000000 */
[----:B------:R-:W-:-:S03]  /*0a60*/  FADD R17, |R18|, -RZ ;  /* 0x800000ff12117221 */ /* 0x000fc60000000200 */
[----:B------:R-:W-:-:S04]  /*0a70*/  FSETP.GT.AND P0, PT, R20, RZ, PT ;  /* 0x000000ff1400720b */ /* 0x000fc80003f04000 */
[----:B------:R-:W-:Y:S01]  /*0a80*/  FSEL R16, -R16, 1, P0 ;  /* 0x3f80000010107808 */ /* 0x000fe20000000100 */
[----:B------:R-:W-:Y:S08]  /*0a90*/  @!P1 BRA `(.L_x_17) ;  /* 0x0000000400009947 */ /* 0x000ff00003800000 */
[----:B------:R-:W-:-:S05]  /*0aa0*/  FMUL R20, |R18|, 8388608 ;  /* 0x4b00000012147820 */ /* 0x000fca0000400200 */
[----:B------:R-:W-:-:S13]  /*0ab0*/  FSETP.GTU.AND P0, PT, R13, R20, PT ;  /* 0x000000140d00720b */ /* 0x000fda0003f0c000 */
[----:B------:R-:W-:Y:S05]  /*0ac0*/  @P0 BRA `(.L_x_18) ;  /* 0x0000000000740947 */ /* 0x000fea0003800000 */
[C---:B------:R-:W-:Y:S01]  /*0ad0*/  FMUL R19, |R18|.reuse, 16777216 ;  /* 0x4b80000012137820 */ /* 0x040fe20000400200 */
[----:B------:R-:W-:Y:S01]  /*0ae0*/  FSETP.GEU.AND P0, PT, |R18|, 1.175494350822287508e-38, PT ;  /* 0x008000001200780b */ /* 0x000fe20003f0e200 */
[----:B------:R-:W-:Y:S01]  /*0af0*/  FMUL R20, R13, 16777216 ;  /* 0x4b8000000d147820 */ /* 0x000fe20000400000 */
[----:B------:R-:W-:Y:S02]  /*0b00*/  BSSY.RECONVERGENT B1, `(.L_x_19) ;  /* 0x0000017000017945 */ /* 0x000fe40003800200 */
[----:B------:R-:W-:Y:S02]  /*0b10*/  FSEL R19, R19, |R18|, !P0 ;  /* 0x4000001213137208 */ /* 0x000fe40004000000 */
[----:B------:R-:W-:-:S04]  /*0b20*/  FSEL R20, R20, R13, !P0 ;  /* 0x0000000d14147208 */ /* 0x000fc80004000000 */
[----:B------:R-:W0:Y:S02]  /*0b30*/  MUFU.RCP R19, R19 ;  /* 0x0000001300137308 */ /* 0x000e240000001000 */
[----:B0-----:R-:W-:-:S06]  /*0b40*/  FMUL R20, R19, R20 ;  /* 0x0000001413147220 */ /* 0x001fcc0000400000 */
[----:B------:R-:W0:Y:S02]  /*0b50*/  FRND.TRUNC R20, R20 ;  /* 0x0000001400147307 */ /* 0x000e24000020d000 */
[----:B0-----:R-:W-:-:S05]  /*0b60*/  FFMA R21, -|R18|, R20, R13 ;  /* 0x0000001412157223 */ /* 0x001fca000000030d */
[----:B------:R-:W-:-:S13]  /*0b70*/  ISETP.GE.U32.AND P0, PT, R21, R17, PT ;  /* 0x000000111500720c */ /* 0x000fda0003f06070 */
[----:B------:R-:W-:Y:S05]  /*0b80*/  @!P0 BRA `(.L_x_20) ;  /* 0x0000000000388947 */ /* 0x000fea0003800000 */
[----:B------:R-:W-:-:S04]  /*0b90*/  ISETP.GE.U32.AND P0, PT, R21, -0x7fffffff, PT ;  /* 0x800000011500780c */ /* 0x000fc80003f06070 */
[----:B------:R-:W-:-:S09]  /*0ba0*/  FSETP.GEU.OR P1, PT, R21, -|R18|, !P0 ;  /* 0xc00000121500720b */ /* 0x000fd2000472e400 */
[----:B------:R-:W-:-:S04]  /*0bb0*/  @P0 FADD R19, R20, -1 ;  /* 0xbf80000014130421 */ /* 0x000fc80000000000 */
[----:B------:R-:W-:-:S04]  /*0bc0*/  @!P1 FADD R19, R19, -1 ;  /* 0xbf80000013139421 */ /* 0x000fc80000000000 */
[----:B------:R-:W-:Y:S01]  /*0bd0*/  @P0 IMAD.MOV.U32 R20, RZ, RZ, R19 ;  /* 0x000000ffff140224 */ /* 0x000fe200078e0013 */
[----:B------:R-:W-:Y:S06]  /*0be0*/  @P0 BRA `(.L_x_20) ;  /* 0x0000000000200947 */ /* 0x000fec0003800000 */
[----:B------:R-:W-:Y:S01]  /*0bf0*/  FADD R19, |R18|, |R18| ;  /* 0x4000001212137221 */ /* 0x000fe20000000200 */
[----:B------:R-:W-:-:S04]  /*0c00*/  FADD R20, R20, 1 ;  /* 0x3f80000014147421 */ /* 0x000fc80000000000 */
[----:B------:R-:W-:-:S13]  /*0c10*/  FSETP.GE.AND P0, PT, R21, R19, PT ;  /* 0x000000131500720b */ /* 0x000fda0003f06000 */
[----:B------:R-:W-:-:S05]  /*0c20*/  @P0 FFMA R19, |R18|, -3, R21 ;  /* 0xc040000012130823 */ /* 0x000fca0000000215 */
[----:B------:R-:W-:Y:S01]  /*0c30*/  FSETP.GE.AND P1, PT, R19, RZ, P0 ;  /* 0x000000ff1300720b */ /* 0x000fe20000726000 */
[----:B------:R-:W-:-:S12]  /*0c40*/  @P0 FADD R19, R20, 1 ;  /* 0x3f80000014130421 */ /* 0x000fd80000000000 */
[----:B------:R-:W-:-:S05]  /*0c50*/  @P1 FADD R19, R19, 1 ;  /* 0x3f80000013131421 */ /* 0x000fca0000000000 */
[----:B------:R-:W-:-:S07]  /*0c60*/  @P0 MOV R20, R19 ;  /* 0x0000001300140202 */ /* 0x000fce0000000f00 */
.L_x_20:
[----:B------:R-:W-:Y:S05]  /*0c70*/  BSYNC.RECONVERGENT B1 ;  /* 0x0000000000017941 */ /* 0x000fea0003800200 */
.L_x_19:
[----:B------:R-:W-:Y:S01]  /*0c80*/  FFMA R13, -|R18|, R20, R13 ;  /* 0x00000014120d7223 */ /* 0x000fe2000000030d */
[----:B------:R-:W-:Y:S06]  /*0c90*/  BRA `(.L_x_17) ;  /* 0x0000000000807947 */ /* 0x000fec0003800000 */
.L_x_18:
[----:B------:R-:W-:Y:S01]  /*0ca0*/  LOP3.LUT R22, R20, 0xff800000, RZ, 0xc0, !PT ;  /* 0xff80000014167812 */ /* 0x000fe200078ec0ff */
[----:B------:R-:W-:Y:S01]  /*0cb0*/  BSSY.RECONVERGENT B1, `(.L_x_21) ;  /* 0x000001c000017945 */ /* 0x000fe20003800200 */
[C---:B------:R-:W-:Y:S02]  /*0cc0*/  ISETP.GT.U32.AND P2, PT, R13.reuse, 0x7f7fffff, PT ;  /* 0x7f7fffff0d00780c */ /* 0x040fe40003f44070 */
[----:B------:R-:W-:Y:S01]  /*0cd0*/  FSETP.GT.AND P1, PT, |R18|, RZ, PT ;  /* 0x000000ff1200720b */ /* 0x000fe20003f24200 */
[----:B------:R-:W-:-:S05]  /*0ce0*/  IMAD.IADD R19, R13, 0x1, -R22 ;  /* 0x000000010d137824 */ /* 0x000fca00078e0a16 */
[----:B------:R-:W-:-:S05]  /*0cf0*/  LOP3.LUT R19, R19, 0xff800000, RZ, 0xc0, !PT ;  /* 0xff80000013137812 */ /* 0x000fca00078ec0ff */
[----:B------:R-:W-:Y:S01]  /*0d00*/  VIADD R21, R19, 0xb800000 ;  /* 0x0b80000013157836 */ /* 0x000fe20000000000 */
[----:B------:R-:W-:Y:S02]  /*0d10*/  LOP3.LUT R19, R13, 0x7fffff, RZ, 0xc0, !PT ;  /* 0x007fffff0d137812 */ /* 0x000fe400078ec0ff */
[----:B------:R-:W-:Y:S02]  /*0d20*/  FSEL R13, R22, +QNAN , !P2 ;  /* 0x7fffffff160d7808 */ /* 0x000fe40005000000 */
[----:B------:R-:W-:Y:S02]  /*0d30*/  ISETP.NE.AND P0, PT, R21, RZ, PT ;  /* 0x000000ff1500720c */ /* 0x000fe40003f05270 */
[----:B------:R-:W-:Y:S02]  /*0d40*/  LOP3.LUT R23, R19, 0x3f800000, RZ, 0xfc, !PT ;  /* 0x3f80000013177812 */ /* 0x000fe400078efcff */
[----:B------:R-:W-:-:S09]  /*0d50*/  FSEL R13, R13, +QNAN , P1 ;  /* 0x7fffffff0d0d7808 */ /* 0x000fd20000800000 */
[----:B------:R-:W-:Y:S05]  /*0d60*/  @!P0 BRA `(.L_x_22) ;  /* 0x0000000000408947 */ /* 0x000fea0003800000 */
[----:B------:R-:W-:-:S04]  /*0d70*/  LOP3.LUT R19, R20, 0x7fffff, RZ, 0xc0, !PT ;  /* 0x007fffff14137812 */ /* 0x000fc800078ec0ff */
[----:B------:R-:W-:-:S04]  /*0d80*/  LOP3.LUT R19, R19, 0x3f800000, RZ, 0xfc, !PT ;  /* 0x3f80000013137812 */ /* 0x000fc800078efcff */
[----:B------:R0:W1:Y:S03]  /*0d90*/  MUFU.RCP R20, R19 ;  /* 0x0000001300147308 */ /* 0x0000660000001000 */
.L_x_23:
[----:B------:R-:W-:-:S04]  /*0da0*/  VIMNMX.U32 R22, PT, PT, R21, 0xb800000, PT ;  /* 0x0b80000015167848 */ /* 0x000fc80003fe0000 */
[----:B------:R-:W-:Y:S01]  /*0db0*/  IADD3 R24, PT, PT, R22, R23, RZ ;  /* 0x0000001716187210 */ /* 0x000fe20007ffe0ff */
[----:B------:R-:W-:-:S04]  /*0dc0*/  IMAD.IADD R21, R21, 0x1, -R22 ;  /* 0x0000000115157824 */ /* 0x000fc800078e0a16 */
[----:B-1----:R-:W-:Y:S01]  /*0dd0*/  FMUL R23, R20, R24 ;  /* 0x0000001814177220 */ /* 0x002fe20000400000 */
[----:B------:R-:W-:-:S03]  /*0de0*/  ISETP.NE.AND P1, PT, R21, RZ, PT ;  /* 0x000000ff1500720c */ /* 0x000fc60003f25270 */
[----:B------:R-:W-:-:S04]  /*0df0*/  FFMA R25, -R19, R23, R24 ;  /* 0x0000001713197223 */ /* 0x000fc80000000118 */
[----:B------:R-:W-:-:S04]  /*0e00*/  FFMA R25, R20, R25, R23 ;  /* 0x0000001914197223 */ /* 0x000fc80000000017 */
[----:B------:R-:W-:-:S04]  /*0e10*/  FFMA R26, -R19, R25, R24 ;  /* 0x00000019131a7223 */ /* 0x000fc80000000118 */
[----:B------:R-:W-:-:S06]  /*0e20*/  FFMA.RZ R26, R20, R26, R25 ;  /* 0x0000001a141a7223 */ /* 0x000fcc000000c019 */
[----:B------:R-:W1:Y:S02]  /*0e30*/  FRND.TRUNC R26, R26 ;  /* 0x0000001a001a7307 */ /* 0x000e64000020d000 */
[----:B-1----:R-:W-:-:S05]  /*0e40*/  FFMA R23, -R19, R26, R24 ;  /* 0x0000001a13177223 */ /* 0x002fca0000000118 */
[----:B------:R-:W-:-:S13]  /*0e50*/  ISETP.NE.AND P0, PT, R23, RZ, PT ;  /* 0x000000ff1700720c */ /* 0x000fda0003f05270 */
[----:B------:R-:W-:Y:S05]  /*0e60*/  @P0 BRA P1, `(.L_x_23) ;  /* 0xfffffffc00cc0947 */ /* 0x000fea000083ffff */
.L_x_22:
[----:B------:R-:W-:Y:S05]  /*0e70*/  BSYNC.RECONVERGENT B1 ;  /* 0x0000000000017941 */ /* 0x000fea0003800200 */
.L_x_21:
[----:B------:R-:W-:-:S04]  /*0e80*/  FMUL R20, R23, 1.1920928955078125e-07 ;  /* 0x3400000017147820 */ /* 0x000fc80000400000 */
[----:B------:R-:W-:-:S07]  /*0e90*/  FMUL R13, R13, R20 ;  /* 0x000000140d0d7220 */ /* 0x000fce0000400000 */
.L_x_17:
[----:B------:R-:W-:Y:S05]  /*0ea0*/  BSYNC.RECONVERGENT B0 ;  /* 0x0000000000007941 */ /* 0x000fea0003800200 */
.L_x_16:
[----:B------:R-:W1:Y:S01]  /*0eb0*/  F2I.TRUNC.NTZ R12, R12 ;  /* 0x0000000c000c7305 */ /* 0x000e62000020f100 */
[----:B------:R-:W-:Y:S01]  /*0ec0*/  FSETP.GEU.AND P1, PT, R15, |R18|, PT ;  /* 0x400000120f00720b */ /* 0x000fe20003f2e000 */
[----:B------:R-:W-:Y:S01]  /*0ed0*/  BSSY.RECONVERGENT B0, `(.L_x_24) ;  /* 0x0000047000007945 */ /* 0x000fe20003800200 */
[C---:B------:R-:W-:Y:S02]  /*0ee0*/  FSETP.NAN.AND P0, PT, |R13|.reuse, |R13|, PT ;  /* 0x4000000d0d00720b */ /* 0x040fe40003f08200 */
[----:B------:R-:W-:-:S04]  /*0ef0*/  LOP3.LUT R10, R13, 0x80000000, R10, 0xb8, !PT ;  /* 0x800000000d0a7812 */ /* 0x000fc800078eb80a */
[----:B------:R-:W-:Y:S02]  /*0f00*/  FSEL R10, R13, R10, P0 ;  /* 0x0000000a0d0a7208 */ /* 0x000fe40000000000 */
[----:B-1----:R-:W-:-:S05]  /*0f10*/  I2FP.F32.S32 R13, R12 ;  /* 0x0000000c000d7245 */ /* 0x002fca0000201400 */
[----:B------:R-:W-:Y:S01]  /*0f20*/  FMUL R10, R10, R13 ;  /* 0x0000000d0a0a7220 */ /* 0x000fe20000400000 */
[----:B------:R-:W-:Y:S06]  /*0f30*/  @!P1 BRA `(.L_x_25) ;  /* 0x0000000400009947 */ /* 0x000fec0003800000 */
[----:B------:R-:W-:-:S05]  /*0f40*/  FMUL R20, |R18|, 8388608 ;  /* 0x4b00000012147820 */ /* 0x000fca0000400200 */
[----:B------:R-:W-:-:S13]  /*0f50*/  FSETP.GTU.AND P0, PT, R15, R20, PT ;  /* 0x000000140f00720b */ /* 0x000fda0003f0c000 */
[----:B------:R-:W-:Y:S05]  /*0f60*/  @P0 BRA `(.L_x_26) ;  /* 0x0000000000740947 */ /* 0x000fea0003800000 */
[C---:B------:R-:W-:Y:S01]  /*0f70*/  FMUL R13, |R18|.reuse, 16777216 ;  /* 0x4b800000120d7820 */ /* 0x040fe20000400200 */
[----:B------:R-:W-:Y:S01]  /*0f80*/  FSETP.GEU.AND P0, PT, |R18|, 1.175494350822287508e-38, PT ;  /* 0x008000001200780b */ /* 0x000fe20003f0e200 */
[----:B------:R-:W-:Y:S01]  /*0f90*/  FMUL R12, R15, 16777216 ;  /* 0x4b8000000f0c7820 */ /* 0x000fe20000400000 */
[----:B------:R-:W-:Y:S02]  /*0fa0*/  BSSY.RECONVERGENT B1, `(.L_x_27) ;  /* 0x0000017000017945 */ /* 0x000fe40003800200 */
[----:B0-----:R-:W-:Y:S02]  /*0fb0*/  FSEL R19, R13, |R18|, !P0 ;  /* 0x400000120d137208 */ /* 0x001fe40004000000 */
        /* <DEDUP_REMOVED lines=10> */
[----:B------:R-:W-:-:S05]  /*1060*/  @!P1 FADD R17, R17, -1 ;  /* 0xbf80000011119421 */ /* 0x000fca0000000000 */
[----:B------:R-:W-:Y:S01]  /*1070*/  @P0 MOV R12, R17 ;  /* 0x00000011000c0202 */ /* 0x000fe20000000f00 */
[----:B------:R-:W-:Y:S06]  /*1080*/  @P0 BRA `(.L_x_28) ;  /* 0x0000000000200947 */ /* 0x000fec0003800000 */
[----:B------:R-:W-:Y:S01]  /*1090*/  FADD R20, |R18|, |R18| ;  /* 0x4000001212147221 */ /* 0x000fe20000000200 */
[----:B------:R-:W-:-:S04]  /*10a0*/  FADD R12, R12, 1 ;  /* 0x3f8000000c0c7421 */ /* 0x000fc80000000000 */
[----:B------:R-:W-:-:S13]  /*10b0*/  FSETP.GE.AND P0, PT, R13, R20, PT ;  /* 0x000000140d00720b */ /* 0x000fda0003f06000 */
[----:B------:R-:W-:-:S05]  /*10c0*/  @P0 FFMA R13, |R18|, -3, R13 ;  /* 0xc0400000120d0823 */ /* 0x000fca000000020d */
[----:B------:R-:W-:Y:S01]  /*10d0*/  FSETP.GE.AND P1, PT, R13, RZ, P0 ;  /* 0x000000ff0d00720b */ /* 0x000fe20000726000 */
[----:B------:R-:W-:-:S12]  /*10e0*/  @P0 FADD R13, R12, 1 ;  /* 0x3f8000000c0d0421 */ /* 0x000fd80000000000 */
[----:B------:R-:W-:-:S04]  /*10f0*/  @P1 FADD R13, R13, 1 ;  /* 0x3f8000000d0d1421 */ /* 0x000fc80000000000 */
[----:B------:R-:W-:-:S07]  /*1100*/  @P0 IMAD.MOV.U32 R12, RZ, RZ, R13 ;  /* 0x000000ffff0c0224 */ /* 0x000fce00078e000d */
.L_x_28:
[----:B------:R-:W-:Y:S05]  /*1110*/  BSYNC.RECONVERGENT B1 ;  /* 0x0000000000017941 */ /* 0x000fea0003800200 */
.L_x_27:
[----:B------:R-:W-:Y:S01]  /*1120*/  FFMA R15, -|R18|, R12, R15 ;  /* 0x0000000c120f7223 */ /* 0x000fe2000000030f */
[----:B------:R-:W-:Y:S06]  /*1130*/  BRA `(.L_x_25) ;  /* 0x0000000000807947 */ /* 0x000fec0003800000 */
.L_x_26:
[----:B------:R-:W-:Y:S01]  /*1140*/  LOP3.LUT R22, R20, 0xff800000, RZ, 0xc0, !PT ;  /* 0xff80000014167812 */ /* 0x000fe200078ec0ff */
[----:B------:R-:W-:Y:S01]  /*1150*/  BSSY.RECONVERGENT B1, `(.L_x_29) ;  /* 0x000001c000017945 */ /* 0x000fe20003800200 */
[C---:B------:R-:W-:Y:S02]  /*1160*/  ISETP.GT.U32.AND P2, PT, R15.reuse, 0x7f7fffff, PT ;  /* 0x7f7fffff0f00780c */ /* 0x040fe40003f44070 */
[C---:B------:R-:W-:Y:S02]  /*1170*/  IADD3 R12, PT, PT, R15.reuse, -R22, RZ ;  /* 0x800000160f0c7210 */ /* 0x040fe40007ffe0ff */
[----:B------:R-:W-:Y:S02]  /*1180*/  LOP3.LUT R13, R15, 0x7fffff, RZ, 0xc0, !PT ;  /* 0x007fffff0f0d7812 */ /* 0x000fe400078ec0ff */
[----:B------:R-:W-:Y:S02]  /*1190*/  LOP3.LUT R12, R12, 0xff800000, RZ, 0xc0, !PT ;  /* 0xff8000000c0c7812 */ /* 0x000fe400078ec0ff */
[----:B------:R-:W-:-:S02]  /*11a0*/  FSETP.GT.AND P1, PT, |R18|, RZ, PT ;  /* 0x000000ff1200720b */ /* 0x000fc40003f24200 */
[----:B------:R-:W-:Y:S01]  /*11b0*/  FSEL R15, R22, +QNAN , !P2 ;  /* 0x7fffffff160f7808 */ /* 0x000fe20005000000 */
[----:B------:R-:W-:Y:S01]  /*11c0*/  VIADD R12, R12, 0xb800000 ;  /* 0x0b8000000c0c7836 */ /* 0x000fe20000000000 */
[----:B------:R-:W-:Y:S02]  /*11d0*/  LOP3.LUT R13, R13, 0x3f800000, RZ, 0xfc, !PT ;  /* 0x3f8000000d0d7812 */ /* 0x000fe400078efcff */
[----:B------:R-:W-:Y:S02]  /*11e0*/  FSEL R15, R15, +QNAN , P1 ;  /* 0x7fffffff0f0f7808 */ /* 0x000fe40000800000 */
[----:B------:R-:W-:-:S13]  /*11f0*/  ISETP.NE.AND P0, PT, R12, RZ, PT ;  /* 0x000000ff0c00720c */ /* 0x000fda0003f05270 */
[----:B------:R-:W-:Y:S05]  /*1200*/  @!P0 BRA `(.L_x_30) ;  /* 0x0000000000408947 */ /* 0x000fea0003800000 */
[----:B------:R-:W-:-:S04]  /*1210*/  LOP3.LUT R20, R20, 0x7fffff, RZ, 0xc0, !PT ;  /* 0x007fffff14147812 */ /* 0x000fc800078ec0ff */
[----:B------:R-:W-:-:S04]  /*1220*/  LOP3.LUT R20, R20, 0x3f800000, RZ, 0xfc, !PT ;  /* 0x3f80000014147812 */ /* 0x000fc800078efcff */
[----:B------:R1:W2:Y:S03]  /*1230*/  MUFU.RCP R21, R20 ;  /* 0x0000001400157308 */ /* 0x0002a60000001000 */
.L_x_31:
[----:B------:R-:W-:-:S04]  /*1240*/  VIMNMX.U32 R17, PT, PT, R12, 0xb800000, PT ;  /* 0x0b8000000c117848 */ /* 0x000fc80003fe0000 */
[----:B------:R-:W-:Y:S01]  /*1250*/  IADD3 R13, PT, PT, R17, R13, RZ ;  /* 0x0000000d110d7210 */ /* 0x000fe20007ffe0ff */
[----:B------:R-:W-:-:S04]  /*1260*/  IMAD.IADD R12, R12, 0x1, -R17 ;  /* 0x000000010c0c7824 */ /* 0x000fc800078e0a11 */
[----:B--2---:R-:W-:Y:S01]  /*1270*/  FMUL R18, R21, R13 ;  /* 0x0000000d15127220 */ /* 0x004fe20000400000 */
[----:B------:R-:W-:-:S03]  /*1280*/  ISETP.NE.AND P1, PT, R12, RZ, PT ;  /* 0x000000ff0c00720c */ /* 0x000fc60003f25270 */
[----:B0-----:R-:W-:-:S04]  /*1290*/  FFMA R19, -R20, R18, R13 ;  /* 0x0000001214137223 */ /* 0x001fc8000000010d */
[----:B------:R-:W-:-:S04]  /*12a0*/  FFMA R18, R21, R19, R18 ;  /* 0x0000001315127223 */ /* 0x000fc80000000012 */
[----:B------:R-:W-:-:S04]  /*12b0*/  FFMA R19, -R20, R18, R13 ;  /* 0x0000001214137223 */ /* 0x000fc8000000010d */
[----:B------:R-:W-:-:S04]  /*12c0*/  FFMA.RZ R19, R21, R19, R18 ;  /* 0x0000001315137223 */ /* 0x000fc8000000c012 */
[----:B------:R-:W0:Y:S02]  /*12d0*/  FRND.TRUNC R18, R19 ;  /* 0x0000001300127307 */ /* 0x000e24000020d000 */
[----:B0-----:R-:W-:-:S05]  /*12e0*/  FFMA R13, -R20, R18, R13 ;  /* 0x00000012140d7223 */ /* 0x001fca000000010d */
[----:B------:R-:W-:-:S13]  /*12f0*/  ISETP.NE.AND P0, PT, R13, RZ, PT ;  /* 0x000000ff0d00720c */ /* 0x000fda0003f05270 */
[----:B------:R-:W-:Y:S05]  /*1300*/  @P0 BRA P1, `(.L_x_31) ;  /* 0xfffffffc00cc0947 */ /* 0x000fea000083ffff */
.L_x_30:
[----:B------:R-:W-:Y:S05]  /*1310*/  BSYNC.RECONVERGENT B1 ;  /* 0x0000000000017941 */ /* 0x000fea0003800200 */
.L_x_29:
[----:B------:R-:W-:-:S04]  /*1320*/  FMUL R12, R13, 1.1920928955078125e-07 ;  /* 0x340000000d0c7820 */ /* 0x000fc80000400000 */
[----:B------:R-:W-:-:S07]  /*1330*/  FMUL R15, R15, R12 ;  /* 0x0000000c0f0f7220 */ /* 0x000fce0000400000 */
.L_x_25:
[----:B------:R-:W-:Y:S05]  /*1340*/  BSYNC.RECONVERGENT B0 ;  /* 0x0000000000007941 */ /* 0x000fea0003800200 */
.L_x_24:
[----:B------:R-:W2:Y:S01]  /*1350*/  F2I.TRUNC.NTZ R16, R16 ;  /* 0x0000001000107305 */ /* 0x000ea2000020f100 */
[C---:B------:R-:W-:Y:S01]  /*1360*/  FSETP.NAN.AND P0, PT, |R15|.reuse, |R15|, PT ;  /* 0x4000000f0f00720b */ /* 0x040fe20003f08200 */
[----:B------:R-:W-:Y:S01]  /*1370*/  BSSY.RECONVERGENT B0, `(.L_x_32) ;  /* 0x0000010000007945 */ /* 0x000fe20003800200 */
[----:B------:R-:W-:-:S04]  /*1380*/  LOP3.LUT R14, R15, 0x80000000, R14, 0xb8, !PT ;  /* 0x800000000f0e7812 */ /* 0x000fc800078eb80e */
[----:B------:R-:W-:Y:S01]  /*1390*/  FSEL R14, R15, R14, P0 ;  /* 0x0000000e0f0e7208 */ /* 0x000fe20000000000 */
[----:B------:R-:W3:Y:S01]  /*13a0*/  F2I.TRUNC.NTZ R10, R10 ;  /* 0x0000000a000a7305 */ /* 0x000ee2000020f100 */
[----:B--2---:R-:W-:-:S05]  /*13b0*/  I2FP.F32.S32 R13, R16 ;  /* 0x00000010000d7245 */ /* 0x004fca0000201400 */
[----:B------:R-:W-:Y:S01]  /*13c0*/  FMUL R13, R14, R13 ;  /* 0x0000000d0e0d7220 */ /* 0x000fe20000400000 */
[----:B---3--:R-:W-:-:S05]  /*13d0*/  IADD3 R11, PT, PT, R11, R10, RZ ;  /* 0x0000000a0b0b7210 */ /* 0x008fca0007ffe0ff */
[----:B------:R-:W2:Y:S01]  /*13e0*/  F2I.TRUNC.NTZ R13, R13 ;  /* 0x0000000d000d7305 */ /* 0x000ea2000020f100 */
[----:B------:R-:W-:-:S13]  /*13f0*/  ISETP.GT.AND P0, PT, R11, -0x1, PT ;  /* 0xffffffff0b00780c */ /* 0x000fda0003f04270 */
[----:B------:R-:W-:Y:S01]  /*1400*/  @!P0 IADD3 R11, PT, PT, -R11, RZ, RZ ;  /* 0x000000ff0b0b8210 */ /* 0x000fe20007ffe1ff */
[----:B--2---:R-:W-:-:S05]  /*1410*/  IMAD.IADD R8, R8, 0x1, R13 ;  /* 0x0000000108087824 */ /* 0x004fca00078e020d */
[----:B------:R-:W-:Y:S01]  /*1420*/  ISETP.GT.AND P1, PT, R8, -0x1, PT ;  /* 0xffffffff0800780c */ /* 0x000fe20003f24270 */
[----:B------:R-:W-:-:S12]  /*1430*/  @!P0 BRA `(.L_x_33) ;  /* 0x00000000000c8947 */ /* 0x000fd80003800000 */
[----:B------:R-:W-:-:S13]  /*1440*/  ISETP.GE.AND P0, PT, R11, R6, PT ;  /* 0x000000060b00720c */ /* 0x000fda0003f06270 */
[----:B------:R-:W-:-:S05]  /*1450*/  @P0 IMAD R10, R6, 0x2, -R11 ;  /* 0x00000002060a0824 */ /* 0x000fca00078e0a0b */
[----:B------:R-:W-:-:S07]  /*1460*/  @P0 IADD3 R11, PT, PT, R10, -0x2, RZ ;  /* 0xfffffffe0a0b0810 */ /* 0x000fce0007ffe0ff */
.L_x_33:
[----:B------:R-:W-:Y:S05]  /*1470*/  BSYNC.RECONVERGENT B0 ;  /* 0x0000000000007941 */ /* 0x000fea0003800200 */
.L_x_32:
[----:B------:R-:W-:Y:S01]  /*1480*/  BSSY.RECONVERGENT B0, `(.L_x_34) ;  /* 0x0000006000007945 */ /* 0x000fe20003800200 */
[----:B------:R-:W-:-:S03]  /*1490*/  @!P1 IMAD.MOV R8, RZ, RZ, -R8 ;  /* 0x000000ffff089224 */ /* 0x000fc600078e0a08 */
[----:B------:R-:W-:Y:S05]  /*14a0*/  @!P1 BRA `(.L_x_35) ;  /* 0x00000000000c9947 */ /* 0x000fea0003800000 */
[----:B------:R-:W-:-:S13]  /*14b0*/  ISETP.GE.U32.AND P0, PT, R8, R7, PT ;  /* 0x000000070800720c */ /* 0x000fda0003f06070 */
[----:B------:R-:W-:-:S05]  /*14c0*/  @P0 LEA R7, R7, -R8, 0x1 ;  /* 0x8000000807070211 */ /* 0x000fca00078e08ff */
[----:B------:R-:W-:-:S07]  /*14d0*/  @P0 VIADD R8, R7, 0xfffffffe ;  /* 0xfffffffe07080836 */ /* 0x000fce0000000000 */
.L_x_35:
[----:B------:R-:W-:Y:S05]  /*14e0*/  BSYNC.RECONVERGENT B0 ;  /* 0x0000000000007941 */ /* 0x000fea0003800200 */
.L_x_34:
[----:B------:R-:W-:Y:S01]  /*14f0*/  IMAD R6, R8, R6, R11 ;  /* 0x0000000608067224 */ /* 0x000fe200078e020b */
[----:B------:R-:W2:Y:S04]  /*1500*/  LDC R15, c[0x0][0x38c] ;  /* 0x0000e300ff0f7b82 */ /* 0x000ea80000000800 */
[----:B------:R-:W-:-:S05]  /*1510*/  SHF.L.U32 R7, R6, 0x2, RZ ;  /* 0x0000000206077819 */ /* 0x000fca00000006ff */
[----:B------:R-:W-:Y:S02]  /*1520*/  IMAD.WIDE R4, R7, 0x4, R4 ;  /* 0x0000000407047825 */ /* 0x000fe400078e0204 */
[----:B------:R-:W3:Y:S03]  /*1530*/  LDC.64 R6, c[0x0][0x398] ;  /* 0x0000e600ff067b82 */ /* 0x000ee60000000a00 */
[----:B------:R-:W4:Y:S01]  /*1540*/  LDG.E R8, desc[UR6][R4.64] ;  /* 0x0000000604087981 */ /* 0x000f22000c1e1900 */
[----:B--2---:R-:W-:Y:S01]  /*1550*/  FMUL R13, R0, R15 ;  /* 0x0000000f000d7220 */ /* 0x004fe20000400000 */
[----:B------:R-:W-:Y:S01]  /*1560*/  FADD R11, -R15, 1 ;  /* 0x3f8000000f0b7421 */ /* 0x000fe20000000100 */
[----:B---3--:R-:W-:-:S04]  /*1570*/  IMAD.WIDE R6, R9, 0x4, R6 ;  /* 0x0000000409067825 */ /* 0x008fc800078e0206 */
[----:B----4-:R-:W-:-:S05]  /*1580*/  FFMA R13, R8, R11, R13 ;  /* 0x0000000b080d7223 */ /* 0x010fca000000000d */
[----:B------:R2:W-:Y:S04]  /*1590*/  STG.E desc[UR6][R6.64], R13 ;  /* 0x0000000d06007986 */ /* 0x0005e8000c101906 */
[----:B------:R-:W3:Y:S04]  /*15a0*/  LDG.E R8, desc[UR6][R2.64+0x4] ;  /* 0x0000040602087981 */ /* 0x000ee8000c1e1900 */
[----:B------:R-:W4:Y:S01]  /*15b0*/  LDG.E R0, desc[UR6][R4.64+0x4] ;  /* 0x0000040604007981 */ /* 0x000f22000c1e1900 */
[----:B---3--:R-:W-:-:S04]  /*15c0*/  FMUL R8, R8, R15 ;  /* 0x0000000f08087220 */ /* 0x008fc80000400000 */
[----:B----4-:R-:W-:-:S05]  /*15d0*/  FFMA R9, R11, R0, R8 ;  /* 0x000000000b097223 */ /* 0x010fca0000000008 */
[----:B------:R-:W-:Y:S04]  /*15e0*/  STG.E desc[UR6][R6.64+0x4], R9 ;  /* 0x0000040906007986 */ /* 0x000fe8000c101906 */
[----:B------:R-:W3:Y:S04]  /*15f0*/  LDG.E R8, desc[UR6][R2.64+0x8] ;  /* 0x0000080602087981 */ /* 0x000ee8000c1e1900 */
[----:B------:R-:W4:Y:S01]  /*1600*/  LDG.E R0, desc[UR6][R4.64+0x8] ;  /* 0x0000080604007981 */ /* 0x000f22000c1e1900 */
[----:B---3--:R-:W-:-:S04]  /*1610*/  FMUL R8, R8, R15 ;  /* 0x0000000f08087220 */ /* 0x008fc80000400000 */
[----:B----4-:R-:W-:-:S05]  /*1620*/  FFMA R11, R11, R0, R8 ;  /* 0x000000000b0b7223 */ /* 0x010fca0000000008 */
[----:B------:R-:W-:Y:S04]  /*1630*/  STG.E desc[UR6][R6.64+0x8], R11 ;  /* 0x0000080b06007986 */ /* 0x000fe8000c101906 */
[----:B--2---:R-:W2:Y:S04]  /*1640*/  LDG.E R13, desc[UR6][R2.64+0xc] ;  /* 0x00000c06020d7981 */ /* 0x004ea8000c1e1900 */
[----:B--2---:R-:W-:Y:S01]  /*1650*/  STG.E desc[UR6][R6.64+0xc], R13 ;  /* 0x00000c0d06007986 */ /* 0x004fe2000c101906 */
[----:B------:R-:W-:Y:S05]  /*1660*/  EXIT ;  /* 0x000000000000794d */ /* 0x000fea0003800000 */
.L_x_36:
[----:B------:R-:W-:-:S00]  /*1670*/  BRA `(.L_x_36) ;  /* 0xfffffffc00fc7947 */ /* 0x000fc0000383ffff */
[----:B------:R-:W-:-:S00]  /*1680*/  NOP ;  /* 0x0000000000007918 */ /* 0x000fc00000000000 */
[----:B------:R-:W-:-:S00]  /*1690*/  NOP ;  /* 0x0000000000007918 */ /* 0x000fc00000000000 */
[----:B------:R-:W-:-:S00]  /*16a0*/  NOP ;  /* 0x0000000000007918 */ /* 0x000fc00000000000 */
[----:B------:R-:W-:-:S00]  /*16b0*/  NOP ;  /* 0x0000000000007918 */ /* 0x000fc00000000000 */
[----:B------:R-:W-:-:S00]  /*16c0*/  NOP ;  /* 0x0000000000007918 */ /* 0x000fc00000000000 */
[----:B------:R-:W-:-:S00]  /*16d0*/  NOP ;  /* 0x0000000000007918 */ /* 0x000fc00000000000 */
[----:B------:R-:W-:-:S00]  /*16e0*/  NOP ;  /* 0x0000000000007918 */ /* 0x000fc00000000000 */
[----:B------:R-:W-:-:S00]  /*16f0*/  NOP ;  /* 0x0000000000007918 */ /* 0x000fc00000000000 */
.L_x_37:


//--------------------- .nv.shared.reserved.0     --------------------------
	.section	.nv.shared.reserved.0,"aw",@nobits
	.weak		__nv_reservedSMEM_offset_0_alias
	.size		__nv_reservedSMEM_offset_0_alias, 0, 64
	.other		__nv_reservedSMEM_offset_0_alias,@"STO_CUDA_RESERVED_SHARED STV_DEFAULT"
__nv_reservedSMEM_offset_0_alias:
	.zero		0
	.zero		64


//--------------------- .nv.constant0._Z19ScatterAdjustKerneliiifPKfPf --------------------------
	.section	.nv.constant0._Z19ScatterAdjustKerneliiifPKfPf,"a",@progbits
	.sectionflags	@""
	.align	4
.nv.constant0._Z19ScatterAdjustKerneliiifPKfPf:
	.zero		928


//--------------------- SYMBOLS --------------------------

	.type		.nv.reservedSmem.offset0,@object
	.size		.nv.reservedSmem.offset0,0x4
